//
// Generated by NVIDIA NVVM Compiler
//
// Compiler Build ID: CL-36424714
// Cuda compilation tools, release 13.0, V13.0.88
// Based on NVVM 20.0.0
//

.version 9.0
.target sm_100
.address_size 64


.entry _Z15gol_step_kernelPKmPmiii(
	.param .u64 .ptr .align 1 _Z15gol_step_kernelPKmPmiii_param_0,
	.param .u64 .ptr .align 1 _Z15gol_step_kernelPKmPmiii_param_1,
	.param .u32 _Z15gol_step_kernelPKmPmiii_param_2,
	.param .u32 _Z15gol_step_kernelPKmPmiii_param_3,
	.param .u32 _Z15gol_step_kernelPKmPmiii_param_4
)
{
	.reg .pred 	%p<10>;
	.reg .b32 	%r<38>;
	.reg .b64 	%rd<117>;

	ld.param.u64 	%rd29, [_Z15gol_step_kernelPKmPmiii_param_0];
	ld.param.u64 	%rd30, [_Z15gol_step_kernelPKmPmiii_param_1];
	ld.param.u32 	%r3, [_Z15gol_step_kernelPKmPmiii_param_2];
	ld.param.u32 	%r1, [_Z15gol_step_kernelPKmPmiii_param_3];
	ld.param.u32 	%r2, [_Z15gol_step_kernelPKmPmiii_param_4];
	mov.u32 	%r4, %ctaid.x;
	mov.u32 	%r5, %ntid.x;
	mul.wide.u32 	%rd31, %r4, %r5;
	mov.u32 	%r6, %tid.x;
	cvt.u64.u32 	%rd32, %r6;
	add.s64 	%rd1, %rd31, %rd32;
	cvt.s64.s32 	%rd2, %r3;
	cvt.s64.s32 	%rd3, %r1;
	mul.wide.s32 	%rd33, %r1, %r3;
	setp.ge.u64 	%p1, %rd1, %rd33;
	@%p1 bra 	$L__BB0_16;
	shr.u64 	%rd4, %rd1, %r2;
	add.s32 	%r7, %r1, -1;
	cvt.s64.s32 	%rd37, %r7;
	and.b64  	%rd5, %rd1, %rd37;
	setp.eq.s64 	%p2, %rd5, 0;
	add.s64 	%rd6, %rd5, 1;
	shl.b64 	%rd38, %rd1, 3;
	add.s64 	%rd35, %rd29, %rd38;
	// begin inline asm
	ld.global.nc.u64 %rd34, [%rd35];
	// end inline asm
	mov.b64 	%rd107, 0;
	@%p2 bra 	$L__BB0_3;
	add.s64 	%rd40, %rd35, -8;
	// begin inline asm
	ld.global.nc.u64 %rd107, [%rd40];
	// end inline asm
$L__BB0_3:
	setp.ge.u64 	%p3, %rd6, %rd3;
	mov.b64 	%rd108, 0;
	@%p3 bra 	$L__BB0_5;
	add.s64 	%rd43, %rd35, 8;
	// begin inline asm
	ld.global.nc.u64 %rd108, [%rd43];
	// end inline asm
$L__BB0_5:
	setp.eq.s64 	%p4, %rd4, 0;
	mov.b64 	%rd110, 0;
	mov.u64 	%rd111, %rd110;
	mov.u64 	%rd112, %rd110;
	@%p4 bra 	$L__BB0_10;
	setp.eq.s64 	%p5, %rd5, 0;
	sub.s64 	%rd48, %rd1, %rd3;
	shl.b64 	%rd49, %rd48, 3;
	add.s64 	%rd46, %rd29, %rd49;
	// begin inline asm
	ld.global.nc.u64 %rd111, [%rd46];
	// end inline asm
	mov.b64 	%rd110, 0;
	@%p5 bra 	$L__BB0_8;
	add.s64 	%rd51, %rd46, -8;
	// begin inline asm
	ld.global.nc.u64 %rd110, [%rd51];
	// end inline asm
$L__BB0_8:
	setp.ge.u64 	%p6, %rd6, %rd3;
	mov.b64 	%rd112, 0;
	@%p6 bra 	$L__BB0_10;
	add.s64 	%rd54, %rd46, 8;
	// begin inline asm
	ld.global.nc.u64 %rd112, [%rd54];
	// end inline asm
$L__BB0_10:
	add.s64 	%rd56, %rd4, 1;
	setp.ge.u64 	%p7, %rd56, %rd2;
	mov.b64 	%rd114, 0;
	mov.u64 	%rd115, %rd114;
	mov.u64 	%rd116, %rd114;
	@%p7 bra 	$L__BB0_15;
	setp.eq.s64 	%p8, %rd5, 0;
	shl.b64 	%rd60, %rd3, 3;
	add.s64 	%rd58, %rd35, %rd60;
	// begin inline asm
	ld.global.nc.u64 %rd115, [%rd58];
	// end inline asm
	mov.b64 	%rd114, 0;
	@%p8 bra 	$L__BB0_13;
	add.s64 	%rd62, %rd58, -8;
	// begin inline asm
	ld.global.nc.u64 %rd114, [%rd62];
	// end inline asm
$L__BB0_13:
	setp.ge.u64 	%p9, %rd6, %rd3;
	mov.b64 	%rd116, 0;
	@%p9 bra 	$L__BB0_15;
	add.s64 	%rd65, %rd58, 8;
	// begin inline asm
	ld.global.nc.u64 %rd116, [%rd65];
	// end inline asm
$L__BB0_15:
	mov.b64 	{%r8, %r9}, %rd107;
	mov.b64 	{%r10, %r11}, %rd34;
	shf.l.wrap.b32 	%r12, %r9, %r10, 1;
	shf.l.wrap.b32 	%r13, %r10, %r11, 1;
	mov.b64 	%rd66, {%r12, %r13};
	mov.b64 	{%r14, %r15}, %rd108;
	shf.l.wrap.b32 	%r16, %r11, %r14, 31;
	shf.l.wrap.b32 	%r17, %r10, %r11, 31;
	mov.b64 	%rd67, {%r17, %r16};
	mov.b64 	{%r18, %r19}, %rd110;
	mov.b64 	{%r20, %r21}, %rd111;
	shf.l.wrap.b32 	%r22, %r19, %r20, 1;
	shf.l.wrap.b32 	%r23, %r20, %r21, 1;
	mov.b64 	%rd68, {%r22, %r23};
	mov.b64 	{%r24, %r25}, %rd112;
	shf.l.wrap.b32 	%r26, %r21, %r24, 31;
	shf.l.wrap.b32 	%r27, %r20, %r21, 31;
	mov.b64 	%rd69, {%r27, %r26};
	mov.b64 	{%r28, %r29}, %rd114;
	mov.b64 	{%r30, %r31}, %rd115;
	shf.l.wrap.b32 	%r32, %r29, %r30, 1;
	shf.l.wrap.b32 	%r33, %r30, %r31, 1;
	mov.b64 	%rd70, {%r32, %r33};
	mov.b64 	{%r34, %r35}, %rd116;
	shf.l.wrap.b32 	%r36, %r31, %r34, 31;
	shf.l.wrap.b32 	%r37, %r30, %r31, 31;
	mov.b64 	%rd71, {%r37, %r36};
	xor.b64  	%rd72, %rd68, %rd111;
	xor.b64  	%rd73, %rd72, %rd69;
	and.b64  	%rd74, %rd68, %rd111;
	and.b64  	%rd75, %rd72, %rd69;
	or.b64  	%rd76, %rd75, %rd74;
	xor.b64  	%rd77, %rd67, %rd66;
	xor.b64  	%rd78, %rd70, %rd77;
	and.b64  	%rd79, %rd67, %rd66;
	and.b64  	%rd80, %rd70, %rd77;
	or.b64  	%rd81, %rd80, %rd79;
	xor.b64  	%rd82, %rd71, %rd115;
	and.b64  	%rd83, %rd71, %rd115;
	xor.b64  	%rd84, %rd78, %rd73;
	xor.b64  	%rd85, %rd84, %rd82;
	and.b64  	%rd86, %rd78, %rd73;
	and.b64  	%rd87, %rd84, %rd82;
	or.b64  	%rd88, %rd87, %rd86;
	xor.b64  	%rd89, %rd81, %rd76;
	xor.b64  	%rd90, %rd89, %rd83;
	and.b64  	%rd91, %rd81, %rd76;
	and.b64  	%rd92, %rd89, %rd83;
	or.b64  	%rd93, %rd92, %rd91;
	xor.b64  	%rd94, %rd88, %rd90;
	and.b64  	%rd95, %rd88, %rd90;
	xor.b64  	%rd96, %rd93, %rd95;
	or.b64  	%rd97, %rd96, %rd85;
	not.b64 	%rd98, %rd97;
	not.b64 	%rd99, %rd96;
	and.b64  	%rd100, %rd85, %rd99;
	and.b64  	%rd101, %rd34, %rd98;
	or.b64  	%rd102, %rd101, %rd100;
	and.b64  	%rd103, %rd102, %rd94;
	cvta.to.global.u64 	%rd104, %rd30;
	shl.b64 	%rd105, %rd1, 3;
	add.s64 	%rd106, %rd104, %rd105;
	st.global.u64 	[%rd106], %rd103;
$L__BB0_16:
	ret;

}


// ===== COMPILED SASS (sm_100) =====

	.target	sm_100

	.elftype	@"ET_EXEC"


//--------------------- .note.nv.tkinfo           --------------------------
	.section	.note.nv.tkinfo,"",@"SHT_NOTE"
	.sectionflags	@"SHF_NOTE_NV_TKINFO"
	.tkinfo
        /*0018*/ 	.word	0x00000002
        /*0030*/ 	.string	""
        /*0030*/ 	.string	"ptxas"
        /*0030*/ 	.string	"Cuda compilation tools, release 13.0, V13.0.88"
        /*0030*/ 	.string	"Build cuda_13.0.r13.0/compiler.36424714_0"
        /*0030*/ 	.string	"-arch sm_100 -m 64 "



//--------------------- .note.nv.cuinfo           --------------------------
	.section	.note.nv.cuinfo,"",@"SHT_NOTE"
	.sectionflags	@"SHF_NOTE_NV_CUINFO"
        /*0018*/ 	.short	0x0002
        /*001a*/ 	.short	0x0064
        /*001c*/ 	.short	0x0082
	.zero		2


//--------------------- .nv.info                  --------------------------
	.section	.nv.info,"",@"SHT_CUDA_INFO"
	.align	4


	//----- nvinfo : EIATTR_REGCOUNT
	.align		4
        /*0000*/ 	.byte	0x04, 0x2f
        /*0002*/ 	.short	(.L_1 - .L_0)
	.align		4
.L_0:
        /*0004*/ 	.word	index@(_Z15gol_step_kernelPKmPmiii)
        /*0008*/ 	.word	0x00000020


	//----- nvinfo : EIATTR_FRAME_SIZE
	.align		4
.L_1:
        /*000c*/ 	.byte	0x04, 0x11
        /*000e*/ 	.short	(.L_3 - .L_2)
	.align		4
.L_2:
        /*0010*/ 	.word	index@(_Z15gol_step_kernelPKmPmiii)
        /*0014*/ 	.word	0x00000000


	//----- nvinfo : EIATTR_MIN_STACK_SIZE
	.align		4
.L_3:
        /*0018*/ 	.byte	0x04, 0x12
        /*001a*/ 	.short	(.L_5 - .L_4)
	.align		4
.L_4:
        /*001c*/ 	.word	index@(_Z15gol_step_kernelPKmPmiii)
        /*0020*/ 	.word	0x00000000
.L_5:


//--------------------- .nv.compat                --------------------------
	.section	.nv.compat,"",@"SHT_CUDA_COMPAT_INFO"
	.align	4
        /*0000*/ 	.byte	0x02, 0x09, 0x00, 0x00, 0x02, 0x02, 0x01, 0x00, 0x02, 0x05, 0x05, 0x00, 0x03, 0x07, 0x01, 0x01
        /*0010*/ 	.byte	0x02, 0x03, 0x00, 0x00, 0x02, 0x06, 0x01, 0x00, 0x04, 0x0b, 0x08, 0x00, 0x09, 0x00, 0x00, 0x00
        /*0020*/ 	.byte	0x00, 0x00, 0x00, 0x00


//--------------------- .nv.info._Z15gol_step_kernelPKmPmiii --------------------------
	.section	.nv.info._Z15gol_step_kernelPKmPmiii,"",@"SHT_CUDA_INFO"
	.sectionflags	@""
	.align	4


	//----- nvinfo : EIATTR_CUDA_API_VERSION
	.align		4
        /*0000*/ 	.byte	0x04, 0x37
        /*0002*/ 	.short	(.L_7 - .L_6)
.L_6:
        /*0004*/ 	.word	0x00000082


	//----- nvinfo : EIATTR_KPARAM_INFO
	.align		4
.L_7:
        /*0008*/ 	.byte	0x04, 0x17
        /*000a*/ 	.short	(.L_9 - .L_8)
.L_8:
        /*000c*/ 	.word	0x00000000
        /*0010*/ 	.short	0x0004
        /*0012*/ 	.short	0x0018
        /*0014*/ 	.byte	0x00, 0xf0, 0x11, 0x00


	//----- nvinfo : EIATTR_KPARAM_INFO
	.align		4
.L_9:
        /*0018*/ 	.byte	0x04, 0x17
        /*001a*/ 	.short	(.L_11 - .L_10)
.L_10:
        /*001c*/ 	.word	0x00000000
        /*0020*/ 	.short	0x0003
        /*0022*/ 	.short	0x0014
        /*0024*/ 	.byte	0x00, 0xf0, 0x11, 0x00


	//----- nvinfo : EIATTR_KPARAM_INFO
	.align		4
.L_11:
        /*0028*/ 	.byte	0x04, 0x17
        /*002a*/ 	.short	(.L_13 - .L_12)
.L_12:
        /*002c*/ 	.word	0x00000000
        /*0030*/ 	.short	0x0002
        /*0032*/ 	.short	0x0010
        /*0034*/ 	.byte	0x00, 0xf0, 0x11, 0x00


	//----- nvinfo : EIATTR_KPARAM_INFO
	.align		4
.L_13:
        /*0038*/ 	.byte	0x04, 0x17
        /*003a*/ 	.short	(.L_15 - .L_14)
.L_14:
        /*003c*/ 	.word	0x00000000
        /*0040*/ 	.short	0x0001
        /*0042*/ 	.short	0x0008
        /*0044*/ 	.byte	0x00, 0xf5, 0x21, 0x00


	//----- nvinfo : EIATTR_KPARAM_INFO
	.align		4
.L_15:
        /*0048*/ 	.byte	0x04, 0x17
        /*004a*/ 	.short	(.L_17 - .L_16)
.L_16:
        /*004c*/ 	.word	0x00000000
        /*0050*/ 	.short	0x0000
        /*0052*/ 	.short	0x0000
        /*0054*/ 	.byte	0x00, 0xf5, 0x21, 0x00


	//----- nvinfo : EIATTR_SPARSE_MMA_MASK
	.align		4
.L_17:
        /*0058*/ 	.byte	0x03, 0x50
        /*005a*/ 	.short	0x0000


	//----- nvinfo : EIATTR_MAXREG_COUNT
	.align		4
        /*005c*/ 	.byte	0x03, 0x1b
        /*005e*/ 	.short	0x00ff


	//----- nvinfo : EIATTR_MERCURY_ISA_VERSION
	.align		4
        /*0060*/ 	.byte	0x03, 0x5f
        /*0062*/ 	.short	0x0101


	//----- nvinfo : EIATTR_VRC_CTA_INIT_COUNT
	.align		4
        /*0064*/ 	.byte	0x02, 0x4a
	.zero		1
	.zero		1


	//----- nvinfo : EIATTR_EXIT_INSTR_OFFSETS
	.align		4
        /*0068*/ 	.byte	0x04, 0x1c
        /*006a*/ 	.short	(.L_19 - .L_18)


	//   ....[0]....
.L_18:
        /*006c*/ 	.word	0x000000a0


	//   ....[1]....
        /*0070*/ 	.word	0x000006f0


	//----- nvinfo : EIATTR_CRS_STACK_SIZE
	.align		4
.L_19:
        /*0074*/ 	.byte	0x04, 0x1e
        /*0076*/ 	.short	(.L_21 - .L_20)
.L_20:
        /*0078*/ 	.word	0x00000000


	//----- nvinfo : EIATTR_CBANK_PARAM_SIZE
	.align		4
.L_21:
        /*007c*/ 	.byte	0x03, 0x19
        /*007e*/ 	.short	0x001c


	//----- nvinfo : EIATTR_PARAM_CBANK
	.align		4
        /*0080*/ 	.byte	0x04, 0x0a
        /*0082*/ 	.short	(.L_23 - .L_22)
	.align		4
.L_22:
        /*0084*/ 	.word	index@(.nv.constant0._Z15gol_step_kernelPKmPmiii)
        /*0088*/ 	.short	0x0380
        /*008a*/ 	.short	0x001c


	//----- nvinfo : EIATTR_SW_WAR
	.align		4
.L_23:
        /*008c*/ 	.byte	0x04, 0x36
        /*008e*/ 	.short	(.L_25 - .L_24)
.L_24:
        /*0090*/ 	.word	0x00000008
.L_25:


//--------------------- .nv.callgraph             --------------------------
	.section	.nv.callgraph,"",@"SHT_CUDA_CALLGRAPH"
	.align	4
	.sectionentsize	8
	.align		4
        /*0000*/ 	.word	0x00000000
	.align		4
        /*0004*/ 	.word	0xffffffff
	.align		4
        /*0008*/ 	.word	0x00000000
	.align		4
        /*000c*/ 	.word	0xfffffffe
	.align		4
        /*0010*/ 	.word	0x00000000
	.align		4
        /*0014*/ 	.word	0xfffffffd
	.align		4
        /*0018*/ 	.word	0x00000000
	.align		4
        /*001c*/ 	.word	0xfffffffc


//--------------------- .text._Z15gol_step_kernelPKmPmiii --------------------------
	.section	.text._Z15gol_step_kernelPKmPmiii,"ax",@progbits
	.align	128
.text._Z15gol_step_kernelPKmPmiii:
        .type           _Z15gol_step_kernelPKmPmiii,@function
        .size           _Z15gol_step_kernelPKmPmiii,(.L_x_5 - _Z15gol_step_kernelPKmPmiii)
        .other          _Z15gol_step_kernelPKmPmiii,@"STO_CUDA_ENTRY STV_DEFAULT"
_Z15gol_step_kernelPKmPmiii:
[----:B------:R-:W-:Y:S01]  /*0000*/  LDC R1, c[0x0][0x37c] ;  /* 0x0000df00ff017b82 */ /* 0x000fe20000000800 */
[----:B------:R-:W0:Y:S07]  /*0010*/  S2R R2, SR_TID.X ;  /* 0x0000000000027919 */ /* 0x000e2e0000002100 */
[----:B------:R-:W0:Y:S01]  /*0020*/  S2UR UR4, SR_CTAID.X ;  /* 0x00000000000479c3 */ /* 0x000e220000002500 */
[----:B------:R-:W-:-:S07]  /*0030*/  IMAD.MOV.U32 R3, RZ, RZ, RZ ;  /* 0x000000ffff037224 */ /* 0x000fce00078e00ff */
[----:B------:R-:W1:Y:S08]  /*0040*/  LDC.64 R10, c[0x0][0x390] ;  /* 0x0000e400ff0a7b82 */ /* 0x000e700000000a00 */
[----:B------:R-:W0:Y:S01]  /*0050*/  LDC R7, c[0x0][0x360] ;  /* 0x0000d800ff077b82 */ /* 0x000e220000000800 */
[----:B-1----:R-:W-:-:S04]  /*0060*/  IMAD.WIDE R4, R11, R10, RZ ;  /* 0x0000000a0b047225 */ /* 0x002fc800078e02ff */
[----:B0-----:R-:W-:-:S03]  /*0070*/  IMAD.WIDE.U32 R2, R7, UR4, R2 ;  /* 0x0000000407027c25 */ /* 0x001fc6000f8e0002 */
[----:B------:R-:W-:-:S04]  /*0080*/  ISETP.GE.U32.AND P0, PT, R2, R4, PT ;  /* 0x000000040200720c */ /* 0x000fc80003f06070 */
[----:B------:R-:W-:-:S13]  /*0090*/  ISETP.GE.U32.AND.EX P0, PT, R3, R5, PT, P0 ;  /* 0x000000050300720c */ /* 0x000fda0003f06100 */
[----:B------:R-:W-:Y:S05]  /*00a0*/  @P0 EXIT ;  /* 0x000000000000094d */ /* 0x000fea0003800000 */
[----:B------:R-:W-:Y:S01]  /*00b0*/  VIADD R5, R11, 0xffffffff ;  /* 0xffffffff0b057836 */ /* 0x000fe20000000000 */
[----:B------:R-:W0:Y:S01]  /*00c0*/  LDCU.64 UR8, c[0x0][0x380] ;  /* 0x00007000ff0877ac */ /* 0x000e220008000a00 */
[----:B------:R-:W-:Y:S01]  /*00d0*/  SHF.R.S32.HI R27, RZ, 0x1f, R11 ;  /* 0x0000001fff1b7819 */ /* 0x000fe2000001140b */
[----:B------:R-:W-:Y:S02]  /*00e0*/  IMAD.MOV.U32 R21, RZ, RZ, RZ ;  /* 0x000000ffff157224 */ /* 0x000fe400078e00ff */
[----:B------:R-:W-:Y:S01]  /*00f0*/  LOP3.LUT R4, R2, R5, RZ, 0xc0, !PT ;  /* 0x0000000502047212 */ /* 0x000fe200078ec0ff */
[----:B------:R-:W1:Y:S01]  /*0100*/  LDCU.64 UR4, c[0x0][0x358] ;  /* 0x00006b00ff0477ac */ /* 0x000e620008000a00 */
[----:B------:R-:W-:Y:S01]  /*0110*/  SHF.R.S32.HI R5, RZ, 0x1f, R5 ;  /* 0x0000001fff057819 */ /* 0x000fe20000011405 */
[----:B------:R-:W-:Y:S01]  /*0120*/  IMAD.MOV.U32 R17, RZ, RZ, RZ ;  /* 0x000000ffff117224 */ /* 0x000fe200078e00ff */
[----:B------:R-:W-:Y:S01]  /*0130*/  IADD3 R0, P2, PT, R4, 0x1, RZ ;  /* 0x0000000104007810 */ /* 0x000fe20007f5e0ff */
[----:B------:R-:W2:Y:S01]  /*0140*/  LDCU UR6, c[0x0][0x398] ;  /* 0x00007300ff0677ac */ /* 0x000ea20008000800 */
[----:B------:R-:W-:-:S02]  /*0150*/  LOP3.LUT R5, R3, R5, RZ, 0xc0, !PT ;  /* 0x0000000503057212 */ /* 0x000fc400078ec0ff */
[----:B------:R-:W-:Y:S02]  /*0160*/  ISETP.GE.U32.AND P1, PT, R0, R11, PT ;  /* 0x0000000b0000720c */ /* 0x000fe40003f26070 */
[----:B------:R-:W-:Y:S01]  /*0170*/  ISETP.NE.U32.AND P0, PT, R4, RZ, PT ;  /* 0x000000ff0400720c */ /* 0x000fe20003f05070 */
[----:B------:R-:W-:-:S03]  /*0180*/  IMAD.X R0, RZ, RZ, R5, P2 ;  /* 0x000000ffff007224 */ /* 0x000fc600010e0605 */
[----:B------:R-:W-:Y:S02]  /*0190*/  ISETP.NE.AND.EX P0, PT, R5, RZ, PT, P0 ;  /* 0x000000ff0500720c */ /* 0x000fe40003f05300 */
[----:B------:R-:W-:Y:S02]  /*01a0*/  ISETP.GE.U32.AND.EX P1, PT, R0, R27, PT, P1 ;  /* 0x0000001b0000720c */ /* 0x000fe40003f26110 */
[----:B0-----:R-:W-:-:S04]  /*01b0*/  LEA R18, P2, R2, UR8, 0x3 ;  /* 0x0000000802127c11 */ /* 0x001fc8000f8418ff */
[----:B------:R-:W-:-:S05]  /*01c0*/  LEA.HI.X R19, R2, UR9, R3, 0x3, P2 ;  /* 0x0000000902137c11 */ /* 0x000fca00090f1c03 */
[----:B-1----:R0:W5:Y:S04]  /*01d0*/  @P0 LDG.E.CONSTANT R21, desc[UR4][R18.64+-0x4] ;  /* 0xfffffc0412150981 */ /* 0x002168000c1e9900 */
[----:B------:R0:W5:Y:S04]  /*01e0*/  LDG.E.64.CONSTANT R4, desc[UR4][R18.64] ;  /* 0x0000000412047981 */ /* 0x000168000c1e9b00 */
[----:B------:R0:W5:Y:S01]  /*01f0*/  @!P1 LDG.E.CONSTANT R17, desc[UR4][R18.64+0x8] ;  /* 0x0000080412119981 */ /* 0x000162000c1e9900 */
[--C-:B--2---:R-:W-:Y:S01]  /*0200*/  SHF.R.U64 R0, R2, UR6, R3.reuse ;  /* 0x0000000602007c19 */ /* 0x104fe20008001203 */
[----:B------:R-:W-:Y:S01]  /*0210*/  BSSY.RECONVERGENT B0, `(.L_x_0) ;  /* 0x0000017000007945 */ /* 0x000fe20003800200 */
[----:B------:R-:W-:Y:S01]  /*0220*/  SHF.R.U32.HI R6, RZ, UR6, R3 ;  /* 0x00000006ff067c19 */ /* 0x000fe20008011603 */
[----:B------:R-:W-:Y:S01]  /*0230*/  IMAD.MOV.U32 R29, RZ, RZ, RZ ;  /* 0x000000ffff1d7224 */ /* 0x000fe200078e00ff */
[C---:B------:R-:W-:Y:S01]  /*0240*/  ISETP.NE.U32.AND P3, PT, R0.reuse, RZ, PT ;  /* 0x000000ff0000720c */ /* 0x040fe20003f65070 */
[----:B------:R-:W-:Y:S01]  /*0250*/  IMAD.MOV.U32 R23, RZ, RZ, RZ ;  /* 0x000000ffff177224 */ /* 0x000fe200078e00ff */
[----:B------:R-:W-:Y:S01]  /*0260*/  IADD3 R7, P4, PT, R0, 0x1, RZ ;  /* 0x0000000100077810 */ /* 0x000fe20007f9e0ff */
[----:B------:R-:W-:Y:S01]  /*0270*/  IMAD.MOV.U32 R15, RZ, RZ, RZ ;  /* 0x000000ffff0f7224 */ /* 0x000fe200078e00ff */
[----:B------:R-:W-:Y:S01]  /*0280*/  ISETP.NE.AND.EX P3, PT, R6, RZ, PT, P3 ;  /* 0x000000ff0600720c */ /* 0x000fe20003f65330 */
[----:B------:R-:W-:Y:S01]  /*0290*/  IMAD.MOV.U32 R13, RZ, RZ, RZ ;  /* 0x000000ffff0d7224 */ /* 0x000fe200078e00ff */
[----:B------:R-:W-:Y:S01]  /*02a0*/  ISETP.GE.U32.AND P2, PT, R7, R10, PT ;  /* 0x0000000a0700720c */ /* 0x000fe20003f46070 */
[----:B------:R-:W-:Y:S01]  /*02b0*/  IMAD.X R7, RZ, RZ, R6, P4 ;  /* 0x000000ffff077224 */ /* 0x000fe200020e0606 */
[----:B------:R-:W-:-:S02]  /*02c0*/  SHF.R.S32.HI R10, RZ, 0x1f, R10 ;  /* 0x0000001fff0a7819 */ /* 0x000fc4000001140a */
[----:B------:R-:W-:Y:S02]  /*02d0*/  CS2R R8, SRZ ;  /* 0x0000000000087805 */ /* 0x000fe4000001ff00 */
[----:B------:R-:W-:Y:S02]  /*02e0*/  ISETP.GE.U32.AND.EX P2, PT, R7, R10, PT, P2 ;  /* 0x0000000a0700720c */ /* 0x000fe40003f46120 */
[----:B------:R-:W-:-:S03]  /*02f0*/  CS2R R6, SRZ ;  /* 0x0000000000067805 */ /* 0x000fc6000001ff00 */
[----:B0-----:R-:W-:Y:S08]  /*0300*/  @!P3 BRA `(.L_x_1) ;  /* 0x00000000001cb947 */ /* 0x001ff00003800000 */
[----:B------:R-:W-:-:S05]  /*0310*/  IADD3 R0, P3, PT, R2, -R11, RZ ;  /* 0x8000000b02007210 */ /* 0x000fca0007f7e0ff */
[----:B------:R-:W-:Y:S01]  /*0320*/  IMAD.X R9, R3, 0x1, ~R27, P3 ;  /* 0x0000000103097824 */ /* 0x000fe200018e0e1b */
[----:B------:R-:W-:-:S04]  /*0330*/  LEA R24, P3, R0, UR8, 0x3 ;  /* 0x0000000800187c11 */ /* 0x000fc8000f8618ff */
[----:B------:R-:W-:-:S05]  /*0340*/  LEA.HI.X R25, R0, UR9, R9, 0x3, P3 ;  /* 0x0000000900197c11 */ /* 0x000fca00098f1c09 */
[----:B------:R0:W5:Y:S04]  /*0350*/  @P0 LDG.E.CONSTANT R29, desc[UR4][R24.64+-0x4] ;  /* 0xfffffc04181d0981 */ /* 0x000168000c1e9900 */
[----:B------:R0:W5:Y:S04]  /*0360*/  @!P1 LDG.E.CONSTANT R23, desc[UR4][R24.64+0x8] ;  /* 0x0000080418179981 */ /* 0x000168000c1e9900 */
[----:B------:R0:W5:Y:S02]  /*0370*/  LDG.E.64.CONSTANT R8, desc[UR4][R24.64] ;  /* 0x0000000418087981 */ /* 0x000164000c1e9b00 */
.L_x_1:
[----:B------:R-:W-:Y:S05]  /*0380*/  BSYNC.RECONVERGENT B0 ;  /* 0x0000000000007941 */ /* 0x000fea0003800200 */
.L_x_0:
[----:B------:R-:W-:Y:S04]  /*0390*/  BSSY.RECONVERGENT B0, `(.L_x_2) ;  /* 0x0000007000007945 */ /* 0x000fe80003800200 */
[----:B------:R-:W-:Y:S05]  /*03a0*/  @P2 BRA `(.L_x_3) ;  /* 0x0000000000142947 */ /* 0x000fea0003800000 */
[----:B------:R-:W-:-:S04]  /*03b0*/  LEA R10, P2, R11, R18, 0x3 ;  /* 0x000000120b0a7211 */ /* 0x000fc800078418ff */
[----:B------:R-:W-:-:S05]  /*03c0*/  LEA.HI.X R11, R11, R19, R27, 0x3, P2 ;  /* 0x000000130b0b7211 */ /* 0x000fca00010f1c1b */
[----:B------:R1:W5:Y:S04]  /*03d0*/  @P0 LDG.E.CONSTANT R15, desc[UR4][R10.64+-0x4] ;  /* 0xfffffc040a0f0981 */ /* 0x000368000c1e9900 */
[----:B------:R1:W5:Y:S04]  /*03e0*/  @!P1 LDG.E.CONSTANT R13, desc[UR4][R10.64+0x8] ;  /* 0x000008040a0d9981 */ /* 0x000368000c1e9900 */
[----:B------:R1:W5:Y:S02]  /*03f0*/  LDG.E.64.CONSTANT R6, desc[UR4][R10.64] ;  /* 0x000000040a067981 */ /* 0x000364000c1e9b00 */
.L_x_3:
[----:B------:R-:W-:Y:S05]  /*0400*/  BSYNC.RECONVERGENT B0 ;  /* 0x0000000000007941 */ /* 0x000fea0003800200 */
.L_x_2:
[--C-:B-----5:R-:W-:Y:S01]  /*0410*/  SHF.L.W.U32.HI R29, R29, 0x1, R8.reuse ;  /* 0x000000011d1d7819 */ /* 0x120fe20000010e08 */
[----:B------:R-:W2:Y:S01]  /*0420*/  LDCU.64 UR6, c[0x0][0x388] ;  /* 0x00007100ff0677ac */ /* 0x000ea20008000a00 */
[C---:B-1----:R-:W-:Y:S02]  /*0430*/  SHF.L.W.U32.HI R10, R8.reuse, 0x1f, R9 ;  /* 0x0000001f080a7819 */ /* 0x042fe40000010e09 */
[----:B------:R-:W-:Y:S02]  /*0440*/  SHF.L.W.U32.HI R23, R9, 0x1f, R23 ;  /* 0x0000001f09177819 */ /* 0x000fe40000010e17 */
[----:B------:R-:W-:Y:S02]  /*0450*/  SHF.L.W.U32.HI R11, R8, 0x1, R9 ;  /* 0x00000001080b7819 */ /* 0x000fe40000010e09 */
[----:B------:R-:W-:Y:S02]  /*0460*/  LOP3.LUT R0, R10, R29, R8, 0x96, !PT ;  /* 0x0000001d0a007212 */ /* 0x000fe400078e9608 */
[----:B------:R-:W-:-:S02]  /*0470*/  SHF.L.W.U32.HI R21, R21, 0x1, R4 ;  /* 0x0000000115157819 */ /* 0x000fc40000010e04 */
[C-C-:B------:R-:W-:Y:S02]  /*0480*/  SHF.L.W.U32.HI R14, R4.reuse, 0x1f, R5.reuse ;  /* 0x0000001f040e7819 */ /* 0x140fe40000010e05 */
[----:B------:R-:W-:Y:S02]  /*0490*/  SHF.L.W.U32.HI R15, R15, 0x1, R6 ;  /* 0x000000010f0f7819 */ /* 0x000fe40000010e06 */
[----:B------:R-:W-:Y:S02]  /*04a0*/  LOP3.LUT R10, R29, R8, R10, 0xe8, !PT ;  /* 0x000000081d0a7212 */ /* 0x000fe400078ee80a */
[----:B------:R-:W-:Y:S02]  /*04b0*/  SHF.L.W.U32.HI R12, R4, 0x1, R5 ;  /* 0x00000001040c7819 */ /* 0x000fe40000010e05 */
[----:B------:R-:W-:Y:S02]  /*04c0*/  SHF.L.W.U32.HI R17, R5, 0x1f, R17 ;  /* 0x0000001f05117819 */ /* 0x000fe40000010e11 */
[----:B------:R-:W-:-:S02]  /*04d0*/  SHF.L.W.U32.HI R16, R6, 0x1, R7 ;  /* 0x0000000106107819 */ /* 0x000fc40000010e07 */
[----:B------:R-:W-:Y:S02]  /*04e0*/  LOP3.LUT R8, R23, R11, R9, 0x96, !PT ;  /* 0x0000000b17087212 */ /* 0x000fe400078e9609 */
[----:B------:R-:W-:Y:S02]  /*04f0*/  LOP3.LUT R9, R11, R9, R23, 0xe8, !PT ;  /* 0x000000090b097212 */ /* 0x000fe400078ee817 */
[----:B------:R-:W-:Y:S02]  /*0500*/  LOP3.LUT R11, R15, R14, R21, 0x96, !PT ;  /* 0x0000000e0f0b7212 */ /* 0x000fe400078e9615 */
[----:B------:R-:W-:Y:S02]  /*0510*/  LOP3.LUT R23, R14, R21, R15, 0xe8, !PT ;  /* 0x000000150e177212 */ /* 0x000fe400078ee80f */
[----:B------:R-:W-:Y:S02]  /*0520*/  LOP3.LUT R15, R16, R17, R12, 0x96, !PT ;  /* 0x00000011100f7212 */ /* 0x000fe400078e960c */
[----:B0-----:R-:W-:-:S02]  /*0530*/  LOP3.LUT R24, R17, R12, R16, 0xe8, !PT ;  /* 0x0000000c11187212 */ /* 0x001fc400078ee810 */
[----:B------:R-:W-:Y:S02]  /*0540*/  SHF.L.W.U32.HI R13, R7, 0x1f, R13 ;  /* 0x0000001f070d7819 */ /* 0x000fe40000010e0d */
[----:B------:R-:W-:Y:S02]  /*0550*/  SHF.L.W.U32.HI R17, R6, 0x1f, R7 ;  /* 0x0000001f06117819 */ /* 0x000fe40000010e07 */
[----:B------:R-:W-:Y:S02]  /*0560*/  LOP3.LUT R14, R11, R0, RZ, 0x3c, !PT ;  /* 0x000000000b0e7212 */ /* 0x000fe400078e3cff */
[----:B------:R-:W-:Y:S02]  /*0570*/  LOP3.LUT R12, R15, R8, RZ, 0x3c, !PT ;  /* 0x000000080f0c7212 */ /* 0x000fe400078e3cff */
[----:B------:R-:W-:Y:S02]  /*0580*/  LOP3.LUT R18, R23, R10, RZ, 0x3c, !PT ;  /* 0x0000000a17127212 */ /* 0x000fe400078e3cff */
[----:B------:R-:W-:-:S02]  /*0590*/  LOP3.LUT R20, R24, R9, RZ, 0x3c, !PT ;  /* 0x0000000918147212 */ /* 0x000fc400078e3cff */
[--C-:B------:R-:W-:Y:S02]  /*05a0*/  LOP3.LUT R21, R14, R17, R6.reuse, 0x60, !PT ;  /* 0x000000110e157212 */ /* 0x100fe400078e6006 */
[--C-:B------:R-:W-:Y:S02]  /*05b0*/  LOP3.LUT R22, R12, R13, R7.reuse, 0x60, !PT ;  /* 0x0000000d0c167212 */ /* 0x100fe400078e6007 */
[----:B------:R-:W-:Y:S02]  /*05c0*/  LOP3.LUT R19, R18, R17, R6, 0x80, !PT ;  /* 0x0000001112137212 */ /* 0x000fe400078e8006 */
[----:B------:R-:W-:Y:S02]  /*05d0*/  LOP3.LUT R16, R20, R13, R7, 0x80, !PT ;  /* 0x0000000d14107212 */ /* 0x000fe400078e8007 */
[----:B------:R-:W-:Y:S02]  /*05e0*/  LOP3.LUT R0, R21, R11, R0, 0xf8, !PT ;  /* 0x0000000b15007212 */ /* 0x000fe400078ef800 */
[----:B------:R-:W-:-:S02]  /*05f0*/  LOP3.LUT R8, R22, R15, R8, 0xf8, !PT ;  /* 0x0000000f16087212 */ /* 0x000fc400078ef808 */
[----:B------:R-:W-:Y:S02]  /*0600*/  LOP3.LUT R11, R19, R23, R10, 0xf8, !PT ;  /* 0x00000017130b7212 */ /* 0x000fe400078ef80a */
[----:B------:R-:W-:Y:S02]  /*0610*/  LOP3.LUT R15, R16, R24, R9, 0xf8, !PT ;  /* 0x00000018100f7212 */ /* 0x000fe400078ef809 */
[--C-:B------:R-:W-:Y:S02]  /*0620*/  LOP3.LUT R10, R18, R17, R6.reuse, 0x78, !PT ;  /* 0x00000011120a7212 */ /* 0x100fe400078e7806 */
[-CC-:B------:R-:W-:Y:S02]  /*0630*/  LOP3.LUT R16, R20, R13.reuse, R7.reuse, 0x78, !PT ;  /* 0x0000000d14107212 */ /* 0x180fe400078e7807 */
[----:B------:R-:W-:Y:S02]  /*0640*/  LOP3.LUT R12, R12, R13, R7, 0x96, !PT ;  /* 0x0000000d0c0c7212 */ /* 0x000fe400078e9607 */
[----:B------:R-:W-:-:S02]  /*0650*/  LOP3.LUT R14, R14, R17, R6, 0x96, !PT ;  /* 0x000000110e0e7212 */ /* 0x000fc400078e9606 */
[----:B------:R-:W-:Y:S02]  /*0660*/  LOP3.LUT R9, R11, R0, R10, 0x78, !PT ;  /* 0x000000000b097212 */ /* 0x000fe400078e780a */
[----:B------:R-:W-:Y:S02]  /*0670*/  LOP3.LUT R7, R15, R8, R16, 0x78, !PT ;  /* 0x000000080f077212 */ /* 0x000fe400078e7810 */
[----:B--2---:R-:W-:Y:S02]  /*0680*/  LEA R6, P0, R2, UR6, 0x3 ;  /* 0x0000000602067c11 */ /* 0x004fe4000f8018ff */
[----:B------:R-:W-:Y:S02]  /*0690*/  LOP3.LUT R9, R14, R9, R4, 0x32, !PT ;  /* 0x000000090e097212 */ /* 0x000fe400078e3204 */
[----:B------:R-:W-:Y:S02]  /*06a0*/  LOP3.LUT R5, R12, R7, R5, 0x32, !PT ;  /* 0x000000070c057212 */ /* 0x000fe400078e3205 */
[----:B------:R-:W-:-:S02]  /*06b0*/  LEA.HI.X R7, R2, UR7, R3, 0x3, P0 ;  /* 0x0000000702077c11 */ /* 0x000fc400080f1c03 */
[----:B------:R-:W-:Y:S02]  /*06c0*/  LOP3.LUT R2, R9, R0, R10, 0x60, !PT ;  /* 0x0000000009027212 */ /* 0x000fe400078e600a */
[----:B------:R-:W-:-:S05]  /*06d0*/  LOP3.LUT R3, R5, R8, R16, 0x60, !PT ;  /* 0x0000000805037212 */ /* 0x000fca00078e6010 */
[----:B------:R-:W-:Y:S01]  /*06e0*/  STG.E.64 desc[UR4][R6.64], R2 ;  /* 0x0000000206007986 */ /* 0x000fe2000c101b04 */
[----:B------:R-:W-:Y:S05]  /*06f0*/  EXIT ;  /* 0x000000000000794d */ /* 0x000fea0003800000 */
.L_x_4:
[----:B------:R-:W-:-:S00]  /*0700*/  BRA `(.L_x_4) ;  /* 0xfffffffc00fc7947 */ /* 0x000fc0000383ffff */
[----:B------:R-:W-:-:S00]  /*0710*/  NOP ;  /* 0x0000000000007918 */ /* 0x000fc00000000000 */
        /* <DEDUP_REMOVED lines=14> */
.L_x_5:


//--------------------- .nv.shared.reserved.0     --------------------------
	.section	.nv.shared.reserved.0,"aw",@nobits
	.weak		__nv_reservedSMEM_offset_0_alias
	.size		__nv_reservedSMEM_offset_0_alias, 0, 64
	.other		__nv_reservedSMEM_offset_0_alias,@"STO_CUDA_RESERVED_SHARED STV_DEFAULT"
__nv_reservedSMEM_offset_0_alias:
	.zero		0
	.zero		64


//--------------------- .nv.constant0._Z15gol_step_kernelPKmPmiii --------------------------
	.section	.nv.constant0._Z15gol_step_kernelPKmPmiii,"a",@progbits
	.sectionflags	@""
	.align	4
.nv.constant0._Z15gol_step_kernelPKmPmiii:
	.zero		924


//--------------------- SYMBOLS --------------------------

	.type		.nv.reservedSmem.offset0,@object
	.size		.nv.reservedSmem.offset0,0x4
